	.headerflags	@"EF_CUDA_TEXMODE_UNIFIED EF_CUDA_64BIT_ADDRESS EF_CUDA_ACCELERATORS EF_CUDA_SM90 EF_CUDA_VIRTUAL_SM(EF_CUDA_SM90)"
	.elftype	@"ET_EXEC"


//--------------------- .nv.info                  --------------------------
	.section	.nv.info,"",@"SHT_CUDA_INFO"
	.align	4


	//----- nvinfo : EIATTR_REGCOUNT
	.align		4
        /*0000*/ 	.byte	0x04, 0x2f
        /*0002*/ 	.short	(.L_3 - .L_2)
	.align		4
.L_2:
        /*0004*/ 	.word	index@(triton_poi_fused__native_batch_norm_legit_no_training_add_relu_21)
        /*0008*/ 	.word	0x00000024


	//----- nvinfo : EIATTR_MIN_STACK_SIZE
	.align		4
.L_3:
        /*000c*/ 	.byte	0x04, 0x12
        /*000e*/ 	.short	(.L_5 - .L_4)
	.align		4
.L_4:
        /*0010*/ 	.word	index@(triton_poi_fused__native_batch_norm_legit_no_training_add_relu_21)
        /*0014*/ 	.word	0x00000000


	//----- nvinfo : EIATTR_FRAME_SIZE
	.align		4
.L_5:
        /*0018*/ 	.byte	0x04, 0x11
        /*001a*/ 	.short	(.L_7 - .L_6)
	.align		4
.L_6:
        /*001c*/ 	.word	index@(triton_poi_fused__native_batch_norm_legit_no_training_add_relu_21)
        /*0020*/ 	.word	0x00000000


	//----- nvinfo : EIATTR_MIN_STACK_SIZE
	.align		4
.L_7:
        /*0024*/ 	.byte	0x04, 0x12
        /*0026*/ 	.short	(.L_9 - .L_8)
	.align		4
.L_8:
        /*0028*/ 	.word	index@(triton_poi_fused__native_batch_norm_legit_no_training_add_relu_21)
        /*002c*/ 	.word	0x00000000
.L_9:


//--------------------- .nv.info.triton_poi_fused__native_batch_norm_legit_no_training_add_relu_21 --------------------------
	.section	.nv.info.triton_poi_fused__native_batch_norm_legit_no_training_add_relu_21,"",@"SHT_CUDA_INFO"
	.sectionflags	@""
	.align	4


	//----- nvinfo : EIATTR_CUDA_API_VERSION
	.align		4
        /*0000*/ 	.byte	0x04, 0x37
        /*0002*/ 	.short	(.L_11 - .L_10)
.L_10:
        /*0004*/ 	.word	0x0000007c


	//----- nvinfo : EIATTR_KPARAM_INFO
	.align		4
.L_11:
        /*0008*/ 	.byte	0x04, 0x17
        /*000a*/ 	.short	(.L_13 - .L_12)
.L_12:
        /*000c*/ 	.word	0x00000000
        /*0010*/ 	.short	0x0007
        /*0012*/ 	.short	0x0038
        /*0014*/ 	.byte	0x00, 0xf0, 0x11, 0x00


	//----- nvinfo : EIATTR_KPARAM_INFO
	.align		4
.L_13:
        /*0018*/ 	.byte	0x04, 0x17
        /*001a*/ 	.short	(.L_15 - .L_14)
.L_14:
        /*001c*/ 	.word	0x00000000
        /*0020*/ 	.short	0x0006
        /*0022*/ 	.short	0x0030
        /*0024*/ 	.byte	0x00, 0xf4, 0x21, 0x00


	//----- nvinfo : EIATTR_KPARAM_INFO
	.align		4
.L_15:
        /*0028*/ 	.byte	0x04, 0x17
        /*002a*/ 	.short	(.L_17 - .L_16)
.L_16:
        /*002c*/ 	.word	0x00000000
        /*0030*/ 	.short	0x0005
        /*0032*/ 	.short	0x0028
        /*0034*/ 	.byte	0x00, 0xf4, 0x21, 0x00


	//----- nvinfo : EIATTR_KPARAM_INFO
	.align		4
.L_17:
        /*0038*/ 	.byte	0x04, 0x17
        /*003a*/ 	.short	(.L_19 - .L_18)
.L_18:
        /*003c*/ 	.word	0x00000000
        /*0040*/ 	.short	0x0004
        /*0042*/ 	.short	0x0020
        /*0044*/ 	.byte	0x00, 0xf4, 0x21, 0x00


	//----- nvinfo : EIATTR_KPARAM_INFO
	.align		4
.L_19:
        /*0048*/ 	.byte	0x04, 0x17
        /*004a*/ 	.short	(.L_21 - .L_20)
.L_20:
        /*004c*/ 	.word	0x00000000
        /*0050*/ 	.short	0x0003
        /*0052*/ 	.short	0x0018
        /*0054*/ 	.byte	0x00, 0xf4, 0x21, 0x00


	//----- nvinfo : EIATTR_KPARAM_INFO
	.align		4
.L_21:
        /*0058*/ 	.byte	0x04, 0x17
        /*005a*/ 	.short	(.L_23 - .L_22)
.L_22:
        /*005c*/ 	.word	0x00000000
        /*0060*/ 	.short	0x0002
        /*0062*/ 	.short	0x0010
        /*0064*/ 	.byte	0x00, 0xf4, 0x21, 0x00


	//----- nvinfo : EIATTR_KPARAM_INFO
	.align		4
.L_23:
        /*0068*/ 	.byte	0x04, 0x17
        /*006a*/ 	.short	(.L_25 - .L_24)
.L_24:
        /*006c*/ 	.word	0x00000000
        /*0070*/ 	.short	0x0001
        /*0072*/ 	.short	0x0008
        /*0074*/ 	.byte	0x00, 0xf4, 0x21, 0x00


	//----- nvinfo : EIATTR_KPARAM_INFO
	.align		4
.L_25:
        /*0078*/ 	.byte	0x04, 0x17
        /*007a*/ 	.short	(.L_27 - .L_26)
.L_26:
        /*007c*/ 	.word	0x00000000
        /*0080*/ 	.short	0x0000
        /*0082*/ 	.short	0x0000
        /*0084*/ 	.byte	0x00, 0xf4, 0x21, 0x00


	//----- nvinfo : EIATTR_SPARSE_MMA_MASK
	.align		4
.L_27:
        /*0088*/ 	.byte	0x03, 0x50
        /*008a*/ 	.short	0x0000


	//----- nvinfo : EIATTR_MAXREG_COUNT
	.align		4
        /*008c*/ 	.byte	0x03, 0x1b
        /*008e*/ 	.short	0x00ff


	//----- nvinfo : EIATTR_EXIT_INSTR_OFFSETS
	.align		4
        /*0090*/ 	.byte	0x04, 0x1c
        /*0092*/ 	.short	(.L_29 - .L_28)


	//   ....[0]....
.L_28:
        /*0094*/ 	.word	0x00000b10


	//----- nvinfo : EIATTR_REQNTID
	.align		4
.L_29:
        /*0098*/ 	.byte	0x04, 0x10
        /*009a*/ 	.short	(.L_31 - .L_30)
.L_30:
        /*009c*/ 	.word	0x00000080
        /*00a0*/ 	.word	0x00000001
        /*00a4*/ 	.word	0x00000001


	//----- nvinfo : EIATTR_CBANK_PARAM_SIZE
	.align		4
.L_31:
        /*00a8*/ 	.byte	0x03, 0x19
        /*00aa*/ 	.short	0x003c


	//----- nvinfo : EIATTR_PARAM_CBANK
	.align		4
        /*00ac*/ 	.byte	0x04, 0x0a
        /*00ae*/ 	.short	(.L_33 - .L_32)
	.align		4
.L_32:
        /*00b0*/ 	.word	index@(.nv.constant0.triton_poi_fused__native_batch_norm_legit_no_training_add_relu_21)
        /*00b4*/ 	.short	0x0210
        /*00b6*/ 	.short	0x003c


	//----- nvinfo : EIATTR_SW_WAR
	.align		4
.L_33:
        /*00b8*/ 	.byte	0x04, 0x36
        /*00ba*/ 	.short	(.L_35 - .L_34)
.L_34:
        /*00bc*/ 	.word	0x00000008
.L_35:


//--------------------- .nv.callgraph             --------------------------
	.section	.nv.callgraph,"",@"SHT_CUDA_CALLGRAPH"
	.align	4
	.sectionentsize	8
	.align		4
        /*0000*/ 	.word	0x00000000
	.align		4
        /*0004*/ 	.word	0xffffffff
	.align		4
        /*0008*/ 	.word	0x00000000
	.align		4
        /*000c*/ 	.word	0xfffffffe
	.align		4
        /*0010*/ 	.word	0x00000000
	.align		4
        /*0014*/ 	.word	0xfffffffd
	.align		4
        /*0018*/ 	.word	0x00000000
	.align		4
        /*001c*/ 	.word	0xfffffffc


//--------------------- .nv.constant4             --------------------------
	.section	.nv.constant4,"a",@progbits
	.align	8
	.align		8
.nv.constant4:
        /*0000*/ 	.dword	_$_str
	.align		8
        /*0008*/ 	.dword	_$_str_$_2


//--------------------- .text.triton_poi_fused__native_batch_norm_legit_no_training_add_relu_21 --------------------------
	.section	.text.triton_poi_fused__native_batch_norm_legit_no_training_add_relu_21,"ax",@progbits
	.align	128
        .global         triton_poi_fused__native_batch_norm_legit_no_training_add_relu_21
        .type           triton_poi_fused__native_batch_norm_legit_no_training_add_relu_21,@function
        .size           triton_poi_fused__native_batch_norm_legit_no_training_add_relu_21,(.L_x_1 - triton_poi_fused__native_batch_norm_legit_no_training_add_relu_21)
        .other          triton_poi_fused__native_batch_norm_legit_no_training_add_relu_21,@"STO_CUDA_ENTRY STV_DEFAULT"
triton_poi_fused__native_batch_norm_legit_no_training_add_relu_21:
.text.triton_poi_fused__native_batch_norm_legit_no_training_add_relu_21:
[----:B------:R-:W-:Y:S01]  /*0000*/  LDC R1, c[0x0][0x28] ;  /* 0x00000a00ff017b82 */ /* 0x000fe20000000800 */
[----:B------:R-:W1:Y:S07]  /*0010*/  S2R R0, SR_TID.X ;  /* 0x0000000000007919 */ /* 0x000e6e0000002100 */
[----:B------:R-:W2:Y:S01]  /*0020*/  LDC.64 R24, c[0x0][0x220] ;  /* 0x00008800ff187b82 */ /* 0x000ea20000000a00 */
[----:B------:R-:W-:Y:S01]  /*0030*/  ULDC.64 UR4, c[0x0][0x208] ;  /* 0x0000820000047ab9 */ /* 0x000fe20000000a00 */
[----:B------:R-:W3:Y:S06]  /*0040*/  S2R R3, SR_CTAID.X ;  /* 0x0000000000037919 */ /* 0x000eec0000002500 */
[----:B------:R-:W4:Y:S01]  /*0050*/  LDC.64 R20, c[0x0][0x218] ;  /* 0x00008600ff147b82 */ /* 0x000f220000000a00 */
[----:B-1----:R-:W-:-:S04]  /*0060*/  SHF.L.U32 R0, R0, 0x2, RZ ;  /* 0x0000000200007819 */ /* 0x002fc800000006ff */
[----:B------:R-:W-:Y:S02]  /*0070*/  LOP3.LUT R0, R0, 0x1fc, RZ, 0xc0, !PT ;  /* 0x000001fc00007812 */ /* 0x000fe400078ec0ff */
[----:B---3--:R-:W-:Y:S02]  /*0080*/  SHF.R.S32.HI R12, RZ, 0x15, R3 ;  /* 0x00000015ff0c7819 */ /* 0x008fe40000011403 */
[----:B------:R-:W-:Y:S02]  /*0090*/  LEA R0, R3, R0, 0xa ;  /* 0x0000000003007211 */ /* 0x000fe400078e50ff */
[----:B------:R-:W-:Y:S02]  /*00a0*/  SGXT R12, R12, 0x1 ;  /* 0x000000010c0c781a */ /* 0x000fe40000000200 */
[----:B------:R-:W-:Y:S01]  /*00b0*/  IADD3 R31, R0, 0x200, RZ ;  /* 0x00000200001f7810 */ /* 0x000fe20007ffe0ff */
[----:B----4-:R-:W-:Y:S01]  /*00c0*/  IMAD.WIDE R20, R0, 0x4, R20 ;  /* 0x0000000400147825 */ /* 0x010fe200078e0214 */
[----:B------:R-:W-:-:S04]  /*00d0*/  LEA.HI R2, R12, R0, RZ, 0xa ;  /* 0x000000000c027211 */ /* 0x000fc800078f50ff */
[----:B------:R-:W-:Y:S01]  /*00e0*/  LOP3.LUT R3, R2, 0xfffffc00, RZ, 0xc0, !PT ;  /* 0xfffffc0002037812 */ /* 0x000fe200078ec0ff */
[----:B------:R-:W3:Y:S03]  /*00f0*/  LDG.E.128 R4, desc[UR4][R20.64] ;  /* 0x0000000414047981 */ /* 0x000ee6000c1e1d00 */
[----:B------:R-:W-:Y:S02]  /*0100*/  IADD3 R28, R0, -R3, RZ ;  /* 0x80000003001c7210 */ /* 0x000fe40007ffe0ff */
[----:B------:R-:W1:Y:S01]  /*0110*/  LDC.64 R2, c[0x0][0x228] ;  /* 0x00008a00ff027b82 */ /* 0x000e620000000a00 */
[----:B------:R-:W-:Y:S02]  /*0120*/  LEA.HI R12, R12, R31, RZ, 0xa ;  /* 0x0000001f0c0c7211 */ /* 0x000fe400078f50ff */
[----:B--2---:R-:W-:Y:S02]  /*0130*/  IMAD.WIDE R8, R28, 0x4, R24 ;  /* 0x000000041c087825 */ /* 0x004fe400078e0218 */
[----:B------:R-:W-:Y:S01]  /*0140*/  LOP3.LUT R14, R12, 0xfffffc00, RZ, 0xc0, !PT ;  /* 0xfffffc000c0e7812 */ /* 0x000fe200078ec0ff */
[----:B------:R-:W2:Y:S03]  /*0150*/  LDG.E.128 R20, desc[UR4][R20.64+0x800] ;  /* 0x0008000414147981 */ /* 0x000ea6000c1e1d00 */
[----:B------:R-:W-:Y:S01]  /*0160*/  IADD3 R31, R31, -R14, RZ ;  /* 0x8000000e1f1f7210 */ /* 0x000fe20007ffe0ff */
[----:B------:R-:W3:Y:S01]  /*0170*/  LDG.E.EL.128 R8, desc[UR4][R8.64] ;  /* 0x0000000408087981 */ /* 0x000ee2000c2e1d00 */
[----:B-1----:R-:W-:-:S04]  /*0180*/  IMAD.WIDE R12, R28, 0x4, R2 ;  /* 0x000000041c0c7825 */ /* 0x002fc800078e0202 */
[C---:B------:R-:W-:Y:S02]  /*0190*/  IMAD.WIDE R18, R31.reuse, 0x4, R2 ;  /* 0x000000041f127825 */ /* 0x040fe400078e0202 */
[----:B------:R-:W4:Y:S04]  /*01a0*/  LDG.E.EL.128 R12, desc[UR4][R12.64] ;  /* 0x000000040c0c7981 */ /* 0x000f28000c2e1d00 */
[----:B------:R-:W5:Y:S01]  /*01b0*/  LDG.E.EL.128 R16, desc[UR4][R18.64] ;  /* 0x0000000412107981 */ /* 0x000f62000c2e1d00 */
[----:B------:R-:W-:-:S06]  /*01c0*/  IMAD.WIDE R24, R31, 0x4, R24 ;  /* 0x000000041f187825 */ /* 0x000fcc00078e0218 */
[----:B------:R-:W2:Y:S01]  /*01d0*/  LDG.E.EL.128 R24, desc[UR4][R24.64] ;  /* 0x0000000418187981 */ /* 0x000ea2000c2e1d00 */
[----:B------:R-:W-:Y:S01]  /*01e0*/  HFMA2.MMA R29, -RZ, RZ, 1.625, 0 ;  /* 0x3e800000ff1d7435 */ /* 0x000fe200000001ff */
[----:B---3--:R-:W-:Y:S01]  /*01f0*/  FADD R2, R7, -R11 ;  /* 0x8000000b07027221 */ /* 0x008fe20000000000 */
[----:B----4-:R-:W-:Y:S01]  /*0200*/  FADD R7, R12, 9.9999997473787516356e-06 ;  /* 0x3727c5ac0c077421 */ /* 0x010fe20000000000 */
[----:B-----5:R-:W-:-:S05]  /*0210*/  FADD R11, R16, 9.9999997473787516356e-06 ;  /* 0x3727c5ac100b7421 */ /* 0x020fca0000000000 */
[----:B------:R-:W1:Y:S01]  /*0220*/  MUFU.SQRT R7, R7 ;  /* 0x0000000700077308 */ /* 0x000e620000002000 */
[----:B------:R-:W-:Y:S01]  /*0230*/  FADD R17, R17, 9.9999997473787516356e-06 ;  /* 0x3727c5ac11117421 */ /* 0x000fe20000000000 */
[----:B------:R-:W-:-:S06]  /*0240*/  FADD R19, R19, 9.9999997473787516356e-06 ;  /* 0x3727c5ac13137421 */ /* 0x000fcc0000000000 */
[----:B------:R-:W3:Y:S01]  /*0250*/  MUFU.SQRT R11, R11 ;  /* 0x0000000b000b7308 */ /* 0x000ee20000002000 */
[----:B------:R-:W-:Y:S01]  /*0260*/  FADD R18, R18, 9.9999997473787516356e-06 ;  /* 0x3727c5ac12127421 */ /* 0x000fe20000000000 */
[----:B------:R-:W-:Y:S01]  /*0270*/  FADD R12, R5, -R9 ;  /* 0x80000009050c7221 */ /* 0x000fe20000000000 */
[----:B------:R-:W-:Y:S01]  /*0280*/  FADD R3, R6, -R10 ;  /* 0x8000000a06037221 */ /* 0x000fe20000000000 */
[----:B-1----:R-:W-:-:S04]  /*0290*/  FSETP.GT.AND P1, PT, R7, 8.50705917302346158658e+37, PT ;  /* 0x7e8000000700780b */ /* 0x002fc80003f24000 */
[----:B------:R-:W1:Y:S01]  /*02a0*/  MUFU.SQRT R16, R17 ;  /* 0x0000001100107308 */ /* 0x000e620000002000 */
[----:B------:R-:W-:-:S07]  /*02b0*/  FSETP.GEU.AND P6, PT, R7, 1.175494350822287508e-38, PT ;  /* 0x008000000700780b */ /* 0x000fce0003fce000 */
[----:B------:R-:W4:Y:S01]  /*02c0*/  MUFU.SQRT R5, R19 ;  /* 0x0000001300057308 */ /* 0x000f220000002000 */
[----:B---3--:R-:W-:-:S07]  /*02d0*/  FSETP.GT.AND P5, PT, R11, 8.50705917302346158658e+37, PT ;  /* 0x7e8000000b00780b */ /* 0x008fce0003fa4000 */
[----:B------:R-:W3:Y:S01]  /*02e0*/  MUFU.SQRT R6, R18 ;  /* 0x0000001200067308 */ /* 0x000ee20000002000 */
[----:B------:R-:W-:Y:S01]  /*02f0*/  FSETP.GEU.AND P4, PT, R11, 1.175494350822287508e-38, PT ;  /* 0x008000000b00780b */ /* 0x000fe20003f8e000 */
[----:B------:R-:W-:Y:S01]  /*0300*/  @P1 FMUL R7, R7, 0.25 ;  /* 0x3e80000007071820 */ /* 0x000fe20000400000 */
[----:B------:R-:W-:Y:S02]  /*0310*/  FSEL R33, R29, 1, P1 ;  /* 0x3f8000001d217808 */ /* 0x000fe40000800000 */
[----:B-1----:R-:W-:Y:S01]  /*0320*/  FSETP.GT.AND P0, PT, R16, 8.50705917302346158658e+37, PT ;  /* 0x7e8000001000780b */ /* 0x002fe20003f04000 */
[----:B------:R-:W-:Y:S02]  /*0330*/  @!P6 FMUL R7, R7, 16777216 ;  /* 0x4b8000000707e820 */ /* 0x000fe40000400000 */
[----:B------:R-:W-:Y:S01]  /*0340*/  @!P6 FMUL R33, R33, 16777216 ;  /* 0x4b8000002121e820 */ /* 0x000fe20000400000 */
[----:B----4-:R-:W-:Y:S01]  /*0350*/  FSETP.GT.AND P6, PT, R5, 8.50705917302346158658e+37, PT ;  /* 0x7e8000000500780b */ /* 0x010fe20003fc4000 */
[----:B------:R-:W-:Y:S01]  /*0360*/  FADD R30, R4, -R8 ;  /* 0x80000008041e7221 */ /* 0x000fe20000000000 */
[----:B------:R-:W-:Y:S01]  /*0370*/  @P5 FMUL R11, R11, 0.25 ;  /* 0x3e8000000b0b5820 */ /* 0x000fe20000400000 */
[----:B------:R-:W-:Y:S01]  /*0380*/  FSEL R4, R29, 1, P5 ;  /* 0x3f8000001d047808 */ /* 0x000fe20002800000 */
[----:B--2---:R-:W-:Y:S01]  /*0390*/  FADD R25, R21, -R25 ;  /* 0x8000001915197221 */ /* 0x004fe20000000000 */
[----:B------:R-:W-:Y:S01]  /*03a0*/  FSETP.GEU.AND P3, PT, R16, 1.175494350822287508e-38, PT ;  /* 0x008000001000780b */ /* 0x000fe20003f6e000 */
[----:B------:R-:W-:Y:S01]  /*03b0*/  FADD R24, R20, -R24 ;  /* 0x8000001814187221 */ /* 0x000fe20000000000 */
[C---:B---3--:R-:W-:Y:S01]  /*03c0*/  FSETP.GT.AND P2, PT, R6.reuse, 8.50705917302346158658e+37, PT ;  /* 0x7e8000000600780b */ /* 0x048fe20003f44000 */
[----:B------:R-:W-:Y:S01]  /*03d0*/  @!P4 FMUL R11, R11, 16777216 ;  /* 0x4b8000000b0bc820 */ /* 0x000fe20000400000 */
[C---:B------:R-:W-:Y:S01]  /*03e0*/  FSETP.GEU.AND P5, PT, R5.reuse, 1.175494350822287508e-38, PT ;  /* 0x008000000500780b */ /* 0x040fe20003fae000 */
[----:B------:R-:W1:Y:S01]  /*03f0*/  LDC.64 R18, c[0x0][0x230] ;  /* 0x00008c00ff127b82 */ /* 0x000e620000000a00 */
[----:B------:R-:W-:Y:S01]  /*0400*/  FSETP.GEU.AND P1, PT, R6, 1.175494350822287508e-38, PT ;  /* 0x008000000600780b */ /* 0x000fe20003f2e000 */
[----:B------:R-:W2:Y:S01]  /*0410*/  MUFU.RCP R8, R7 ;  /* 0x0000000700087308 */ /* 0x000ea20000001000 */
[----:B------:R-:W-:Y:S01]  /*0420*/  @P0 FMUL R16, R16, 0.25 ;  /* 0x3e80000010100820 */ /* 0x000fe20000400000 */
[----:B------:R-:W-:-:S04]  /*0430*/  @P6 FMUL R5, R5, 0.25 ;  /* 0x3e80000005056820 */ /* 0x000fc80000400000 */
[----:B------:R-:W3:Y:S02]  /*0440*/  LDC.64 R20, c[0x0][0x238] ;  /* 0x00008e00ff147b82 */ /* 0x000ee40000000a00 */
[----:B------:R-:W4:Y:S01]  /*0450*/  MUFU.RCP R11, R11 ;  /* 0x0000000b000b7308 */ /* 0x000f220000001000 */
[----:B------:R-:W-:Y:S01]  /*0460*/  @P2 FMUL R6, R6, 0.25 ;  /* 0x3e80000006062820 */ /* 0x000fe20000400000 */
[----:B------:R-:W-:Y:S01]  /*0470*/  @!P3 FMUL R16, R16, 16777216 ;  /* 0x4b8000001010b820 */ /* 0x000fe20000400000 */
[----:B------:R-:W-:Y:S02]  /*0480*/  @!P5 FMUL R5, R5, 16777216 ;  /* 0x4b8000000505d820 */ /* 0x000fe40000400000 */
[----:B------:R-:W-:Y:S01]  /*0490*/  @!P1 FMUL R6, R6, 16777216 ;  /* 0x4b80000006069820 */ /* 0x000fe20000400000 */
[----:B------:R-:W-:Y:S02]  /*04a0*/  @!P4 FMUL R4, R4, 16777216 ;  /* 0x4b8000000404c820 */ /* 0x000fe40000400000 */
[----:B------:R-:W5:Y:S01]  /*04b0*/  MUFU.RCP R16, R16 ;  /* 0x0000001000107308 */ /* 0x000f620000001000 */
[----:B--2---:R-:W-:Y:S01]  /*04c0*/  FMUL R33, R8, R33 ;  /* 0x0000002108217220 */ /* 0x004fe20000400000 */
[----:B------:R-:W-:-:S06]  /*04d0*/  FSEL R9, R29, 1, P0 ;  /* 0x3f8000001d097808 */ /* 0x000fcc0000000000 */
[----:B------:R-:W2:Y:S01]  /*04e0*/  MUFU.RCP R7, R6 ;  /* 0x0000000600077308 */ /* 0x000ea20000001000 */
[----:B----4-:R-:W-:Y:S01]  /*04f0*/  FMUL R11, R11, R4 ;  /* 0x000000040b0b7220 */ /* 0x010fe20000400000 */
[----:B------:R-:W-:-:S06]  /*0500*/  FSEL R4, R29, 1, P2 ;  /* 0x3f8000001d047808 */ /* 0x000fcc0001000000 */
[----:B------:R-:W4:Y:S01]  /*0510*/  MUFU.RCP R5, R5 ;  /* 0x0000000500057308 */ /* 0x000f220000001000 */
[----:B------:R-:W-:Y:S01]  /*0520*/  FSEL R8, R29, 1, P6 ;  /* 0x3f8000001d087808 */ /* 0x000fe20003000000 */
[----:B------:R-:W-:Y:S01]  /*0530*/  @!P3 FMUL R9, R9, 16777216 ;  /* 0x4b8000000909b820 */ /* 0x000fe20000400000 */
[----:B------:R-:W-:-:S03]  /*0540*/  @!P1 FMUL R4, R4, 16777216 ;  /* 0x4b80000004049820 */ /* 0x000fc60000400000 */
[----:B------:R-:W-:Y:S01]  /*0550*/  @!P5 FMUL R8, R8, 16777216 ;  /* 0x4b8000000808d820 */ /* 0x000fe20000400000 */
[----:B-----5:R-:W-:Y:S01]  /*0560*/  FMUL R16, R16, R9 ;  /* 0x0000000910107220 */ /* 0x020fe20000400000 */
[----:B--2---:R-:W-:Y:S01]  /*0570*/  FMUL R7, R7, R4 ;  /* 0x0000000407077220 */ /* 0x004fe20000400000 */
[----:B------:R-:W-:Y:S01]  /*0580*/  FADD R23, R23, -R27 ;  /* 0x8000001b17177221 */ /* 0x000fe20000000000 */
[----:B------:R-:W-:Y:S01]  /*0590*/  FADD R22, R22, -R26 ;  /* 0x8000001a16167221 */ /* 0x000fe20000000000 */
[----:B----4-:R-:W-:Y:S01]  /*05a0*/  FMUL R6, R5, R8 ;  /* 0x0000000805067220 */ /* 0x010fe20000400000 */
[----:B-1----:R-:W-:-:S04]  /*05b0*/  IMAD.WIDE R4, R31, 0x4, R18 ;  /* 0x000000041f047825 */ /* 0x002fc800078e0212 */
[----:B---3--:R-:W-:-:S04]  /*05c0*/  IMAD.WIDE R8, R31, 0x4, R20 ;  /* 0x000000041f087825 */ /* 0x008fc800078e0214 */
[----:B------:R-:W-:Y:S01]  /*05d0*/  FMUL R27, R11, R24 ;  /* 0x000000180b1b7220 */ /* 0x000fe20000400000 */
[----:B------:R-:W-:Y:S01]  /*05e0*/  FMUL R26, R16, R25 ;  /* 0x00000019101a7220 */ /* 0x000fe20000400000 */
[----:B------:R-:W-:Y:S01]  /*05f0*/  FMUL R25, R7, R22 ;  /* 0x0000001607197220 */ /* 0x000fe20000400000 */
[----:B------:R-:W-:Y:S02]  /*0600*/  FMUL R24, R6, R23 ;  /* 0x0000001706187220 */ /* 0x000fe40000400000 */
[----:B------:R-:W2:Y:S04]  /*0610*/  LDG.E.EL.128 R4, desc[UR4][R4.64] ;  /* 0x0000000404047981 */ /* 0x000ea8000c2e1d00 */
[----:B------:R-:W2:Y:S01]  /*0620*/  LDG.E.EL.128 R8, desc[UR4][R8.64] ;  /* 0x0000000408087981 */ /* 0x000ea2000c2e1d00 */
[----:B------:R-:W-:-:S04]  /*0630*/  IMAD.WIDE R18, R28, 0x4, R18 ;  /* 0x000000041c127825 */ /* 0x000fc800078e0212 */
[----:B------:R-:W-:Y:S02]  /*0640*/  IMAD.WIDE R20, R28, 0x4, R20 ;  /* 0x000000041c147825 */ /* 0x000fe400078e0214 */
[----:B------:R-:W3:Y:S04]  /*0650*/  LDG.E.EL.128 R16, desc[UR4][R18.64] ;  /* 0x0000000412107981 */ /* 0x000ee8000c2e1d00 */
[----:B------:R-:W3:Y:S01]  /*0660*/  LDG.E.EL.128 R20, desc[UR4][R20.64] ;  /* 0x0000000414147981 */ /* 0x000ee2000c2e1d00 */
[----:B------:R-:W-:Y:S01]  /*0670*/  FADD R13, R13, 9.9999997473787516356e-06 ;  /* 0x3727c5ac0d0d7421 */ /* 0x000fe20000000000 */
[----:B------:R-:W-:Y:S01]  /*0680*/  FADD R15, R15, 9.9999997473787516356e-06 ;  /* 0x3727c5ac0f0f7421 */ /* 0x000fe20000000000 */
[----:B------:R-:W-:Y:S01]  /*0690*/  FADD R14, R14, 9.9999997473787516356e-06 ;  /* 0x3727c5ac0e0e7421 */ /* 0x000fe20000000000 */
[----:B------:R-:W-:Y:S01]  /*06a0*/  FMUL R31, R33, R30 ;  /* 0x0000001e211f7220 */ /* 0x000fe20000400000 */
[----:B--2---:R-:W-:-:S02]  /*06b0*/  FFMA R25, R6, R25, R10 ;  /* 0x0000001906197223 */ /* 0x004fc4000000000a */
[----:B------:R-:W1:Y:S01]  /*06c0*/  MUFU.SQRT R6, R13 ;  /* 0x0000000d00067308 */ /* 0x000e620000002000 */
[----:B------:R-:W-:Y:S01]  /*06d0*/  FFMA R26, R5, R26, R9 ;  /* 0x0000001a051a7223 */ /* 0x000fe20000000009 */
[----:B------:R-:W-:-:S06]  /*06e0*/  FFMA R24, R7, R24, R11 ;  /* 0x0000001807187223 */ /* 0x000fcc000000000b */
[----:B------:R-:W2:Y:S08]  /*06f0*/  MUFU.SQRT R9, R15 ;  /* 0x0000000f00097308 */ /* 0x000eb00000002000 */
[----:B------:R-:W4:Y:S01]  /*0700*/  MUFU.SQRT R7, R14 ;  /* 0x0000000e00077308 */ /* 0x000f220000002000 */
[C---:B-1----:R-:W-:Y:S02]  /*0710*/  FSETP.GT.AND P0, PT, R6.reuse, 8.50705917302346158658e+37, PT ;  /* 0x7e8000000600780b */ /* 0x042fe40003f04000 */
[----:B------:R-:W-:Y:S01]  /*0720*/  FSETP.GEU.AND P3, PT, R6, 1.175494350822287508e-38, PT ;  /* 0x008000000600780b */ /* 0x000fe20003f6e000 */
[----:B------:R-:W-:-:S02]  /*0730*/  FFMA R27, R4, R27, R8 ;  /* 0x0000001b041b7223 */ /* 0x000fc40000000008 */
[----:B------:R-:W1:Y:S01]  /*0740*/  LDC.64 R4, c[0x0][0x210] ;  /* 0x00008400ff047b82 */ /* 0x000e620000000a00 */
[C---:B--2---:R-:W-:Y:S02]  /*0750*/  FSETP.GT.AND P2, PT, R9.reuse, 8.50705917302346158658e+37, PT ;  /* 0x7e8000000900780b */ /* 0x044fe40003f44000 */
[----:B------:R-:W-:Y:S02]  /*0760*/  FSETP.GEU.AND P5, PT, R9, 1.175494350822287508e-38, PT ;  /* 0x008000000900780b */ /* 0x000fe40003fae000 */
[----:B----4-:R-:W-:-:S03]  /*0770*/  FSETP.GT.AND P1, PT, R7, 8.50705917302346158658e+37, PT ;  /* 0x7e8000000700780b */ /* 0x010fc60003f24000 */
[----:B------:R-:W-:Y:S01]  /*0780*/  @P0 FMUL R6, R6, 0.25 ;  /* 0x3e80000006060820 */ /* 0x000fe20000400000 */
[----:B------:R-:W-:-:S03]  /*0790*/  FSETP.GEU.AND P4, PT, R7, 1.175494350822287508e-38, PT ;  /* 0x008000000700780b */ /* 0x000fc60003f8e000 */
[----:B------:R-:W-:Y:S02]  /*07a0*/  @!P3 FMUL R6, R6, 16777216 ;  /* 0x4b8000000606b820 */ /* 0x000fe40000400000 */
[----:B------:R-:W-:Y:S02]  /*07b0*/  @P2 FMUL R9, R9, 0.25 ;  /* 0x3e80000009092820 */ /* 0x000fe40000400000 */
[----:B------:R-:W2:Y:S02]  /*07c0*/  MUFU.RCP R13, R6 ;  /* 0x00000006000d7308 */ /* 0x000ea40000001000 */
[----:B------:R-:W-:Y:S01]  /*07d0*/  @!P5 FMUL R9, R9, 16777216 ;  /* 0x4b8000000909d820 */ /* 0x000fe20000400000 */
[----:B------:R-:W-:Y:S01]  /*07e0*/  @P1 FMUL R7, R7, 0.25 ;  /* 0x3e80000007071820 */ /* 0x000fe20000400000 */
[----:B------:R-:W-:-:S03]  /*07f0*/  FSEL R10, R29, 1, P0 ;  /* 0x3f8000001d0a7808 */ /* 0x000fc60000000000 */
[----:B------:R-:W-:Y:S01]  /*0800*/  @!P4 FMUL R7, R7, 16777216 ;  /* 0x4b8000000707c820 */ /* 0x000fe20000400000 */
[----:B------:R-:W4:Y:S01]  /*0810*/  MUFU.RCP R9, R9 ;  /* 0x0000000900097308 */ /* 0x000f220000001000 */
[----:B------:R-:W-:Y:S01]  /*0820*/  @!P3 FMUL R10, R10, 16777216 ;  /* 0x4b8000000a0ab820 */ /* 0x000fe20000400000 */
[----:B-1----:R-:W-:Y:S01]  /*0830*/  IMAD.WIDE R14, R0, 0x4, R4 ;  /* 0x00000004000e7825 */ /* 0x002fe200078e0204 */
[----:B------:R-:W-:-:S05]  /*0840*/  FSEL R11, R29, 1, P1 ;  /* 0x3f8000001d0b7808 */ /* 0x000fca0000800000 */
[----:B------:R1:W5:Y:S01]  /*0850*/  MUFU.RCP R8, R7 ;  /* 0x0000000700087308 */ /* 0x0003620000001000 */
[----:B--2---:R-:W-:Y:S01]  /*0860*/  FMUL R13, R13, R10 ;  /* 0x0000000a0d0d7220 */ /* 0x004fe20000400000 */
[----:B------:R-:W-:Y:S01]  /*0870*/  FSEL R10, R29, 1, P2 ;  /* 0x3f8000001d0a7808 */ /* 0x000fe20001000000 */
[----:B------:R-:W-:-:S04]  /*0880*/  @!P4 FMUL R11, R11, 16777216 ;  /* 0x4b8000000b0bc820 */ /* 0x000fc80000400000 */
[----:B------:R-:W-:Y:S01]  /*0890*/  @!P5 FMUL R10, R10, 16777216 ;  /* 0x4b8000000a0ad820 */ /* 0x000fe20000400000 */
[----:B-1----:R-:W2:Y:S01]  /*08a0*/  LDG.E.128 R4, desc[UR4][R14.64] ;  /* 0x000000040e047981 */ /* 0x002ea2000c1e1d00 */
[----:B---3--:R-:W-:Y:S02]  /*08b0*/  FFMA R31, R16, R31, R20 ;  /* 0x0000001f101f7223 */ /* 0x008fe40000000014 */
[----:B----4-:R-:W-:Y:S01]  /*08c0*/  FMUL R29, R9, R10 ;  /* 0x0000000a091d7220 */ /* 0x010fe20000400000 */
[----:B-----5:R-:W-:Y:S02]  /*08d0*/  FMUL R16, R8, R11 ;  /* 0x0000000b08107220 */ /* 0x020fe40000400000 */
[----:B------:R-:W3:Y:S01]  /*08e0*/  LDG.E.128 R8, desc[UR4][R14.64+0x800] ;  /* 0x000800040e087981 */ /* 0x000ee2000c1e1d00 */
[----:B------:R-:W-:Y:S02]  /*08f0*/  FMUL R20, R13, R12 ;  /* 0x0000000c0d147220 */ /* 0x000fe40000400000 */
[----:B------:R-:W1:Y:S01]  /*0900*/  LDC.64 R12, c[0x0][0x240] ;  /* 0x00009000ff0c7b82 */ /* 0x000e620000000a00 */
[----:B------:R-:W-:Y:S01]  /*0910*/  FMUL R2, R29, R2 ;  /* 0x000000021d027220 */ /* 0x000fe20000400000 */
[----:B------:R-:W-:Y:S01]  /*0920*/  FMUL R3, R16, R3 ;  /* 0x0000000310037220 */ /* 0x000fe20000400000 */
[----:B------:R-:W-:-:S02]  /*0930*/  FFMA R20, R17, R20, R21 ;  /* 0x0000001411147223 */ /* 0x000fc40000000015 */
[----:B------:R-:W-:Y:S01]  /*0940*/  FFMA R2, R19, R2, R23 ;  /* 0x0000000213027223 */ /* 0x000fe20000000017 */
[----:B------:R-:W-:Y:S01]  /*0950*/  FFMA R3, R18, R3, R22 ;  /* 0x0000000312037223 */ /* 0x000fe20000000016 */
[----:B-1----:R-:W-:Y:S01]  /*0960*/  IMAD.WIDE R12, R0, 0x4, R12 ;  /* 0x00000004000c7825 */ /* 0x002fe200078e020c */
[----:B--2---:R-:W-:-:S03]  /*0970*/  FSETP.GEU.AND P6, PT, R31, -R4, PT ;  /* 0x800000041f00720b */ /* 0x004fc60003fce000 */
[----:B------:R-:W-:Y:S01]  /*0980*/  FADD R4, R4, R31 ;  /* 0x0000001f04047221 */ /* 0x000fe20000000000 */
[----:B------:R-:W-:Y:S01]  /*0990*/  FSETP.GEU.AND P0, PT, R20, -R5, PT ;  /* 0x800000051400720b */ /* 0x000fe20003f0e000 */
[----:B------:R-:W-:Y:S01]  /*09a0*/  FADD R5, R5, R20 ;  /* 0x0000001405057221 */ /* 0x000fe20000000000 */
[----:B------:R-:W-:Y:S02]  /*09b0*/  FSETP.GEU.AND P1, PT, R3, -R6, PT ;  /* 0x800000060300720b */ /* 0x000fe40003f2e000 */
[----:B------:R-:W-:Y:S01]  /*09c0*/  SEL R4, R4, RZ, P6 ;  /* 0x000000ff04047207 */ /* 0x000fe20003000000 */
[----:B------:R-:W-:Y:S01]  /*09d0*/  FADD R6, R6, R3 ;  /* 0x0000000306067221 */ /* 0x000fe20000000000 */
[----:B------:R-:W-:Y:S01]  /*09e0*/  FSETP.GEU.AND P2, PT, R2, -R7, PT ;  /* 0x800000070200720b */ /* 0x000fe20003f4e000 */
[----:B------:R-:W-:Y:S01]  /*09f0*/  FADD R7, R7, R2 ;  /* 0x0000000207077221 */ /* 0x000fe20000000000 */
[----:B---3--:R-:W-:Y:S01]  /*0a00*/  FSETP.GEU.AND P3, PT, R27, -R8, PT ;  /* 0x800000081b00720b */ /* 0x008fe20003f6e000 */
[----:B------:R-:W-:Y:S01]  /*0a10*/  FADD R8, R8, R27 ;  /* 0x0000001b08087221 */ /* 0x000fe20000000000 */
[----:B------:R-:W-:Y:S01]  /*0a20*/  FSETP.GEU.AND P4, PT, R26, -R9, PT ;  /* 0x800000091a00720b */ /* 0x000fe20003f8e000 */
[----:B------:R-:W-:Y:S01]  /*0a30*/  FADD R9, R9, R26 ;  /* 0x0000001a09097221 */ /* 0x000fe20000000000 */
[----:B------:R-:W-:Y:S01]  /*0a40*/  FSETP.GEU.AND P5, PT, R25, -R10, PT ;  /* 0x8000000a1900720b */ /* 0x000fe20003fae000 */
[----:B------:R-:W-:Y:S01]  /*0a50*/  FADD R10, R10, R25 ;  /* 0x000000190a0a7221 */ /* 0x000fe20000000000 */
[----:B------:R-:W-:Y:S01]  /*0a60*/  FSETP.GEU.AND P6, PT, R24, -R11, PT ;  /* 0x8000000b1800720b */ /* 0x000fe20003fce000 */
[----:B------:R-:W-:Y:S01]  /*0a70*/  FADD R11, R11, R24 ;  /* 0x000000180b0b7221 */ /* 0x000fe20000000000 */
[----:B------:R-:W-:-:S02]  /*0a80*/  SEL R5, R5, RZ, P0 ;  /* 0x000000ff05057207 */ /* 0x000fc40000000000 */
[----:B------:R-:W-:Y:S02]  /*0a90*/  SEL R6, R6, RZ, P1 ;  /* 0x000000ff06067207 */ /* 0x000fe40000800000 */
[----:B------:R-:W-:Y:S02]  /*0aa0*/  SEL R7, R7, RZ, P2 ;  /* 0x000000ff07077207 */ /* 0x000fe40001000000 */
[----:B------:R-:W-:Y:S02]  /*0ab0*/  SEL R8, R8, RZ, P3 ;  /* 0x000000ff08087207 */ /* 0x000fe40001800000 */
[----:B------:R-:W-:Y:S02]  /*0ac0*/  SEL R9, R9, RZ, P4 ;  /* 0x000000ff09097207 */ /* 0x000fe40002000000 */
[----:B------:R-:W-:Y:S02]  /*0ad0*/  SEL R10, R10, RZ, P5 ;  /* 0x000000ff0a0a7207 */ /* 0x000fe40002800000 */
[----:B------:R-:W-:Y:S01]  /*0ae0*/  SEL R11, R11, RZ, P6 ;  /* 0x000000ff0b0b7207 */ /* 0x000fe20003000000 */
[----:B------:R-:W-:Y:S04]  /*0af0*/  STG.E.128 desc[UR4][R12.64], R4 ;  /* 0x000000040c007986 */ /* 0x000fe8000c101d04 */
[----:B------:R-:W-:Y:S01]  /*0b00*/  STG.E.128 desc[UR4][R12.64+0x800], R8 ;  /* 0x000800080c007986 */ /* 0x000fe2000c101d04 */
[----:B------:R-:W-:Y:S05]  /*0b10*/  EXIT ;  /* 0x000000000000794d */ /* 0x000fea0003800000 */
.L_x_0:
[----:B------:R-:W-:-:S00]  /*0b20*/  BRA `(.L_x_0) ;  /* 0xfffffffc00fc7947 */ /* 0x000fc0000383ffff */
[----:B------:R-:W-:-:S00]  /*0b30*/  NOP ;  /* 0x0000000000007918 */ /* 0x000fc00000000000 */
        /* <DEDUP_REMOVED lines=12> */
.L_x_1:


//--------------------- .nv.global.init           --------------------------
	.section	.nv.global.init,"aw",@progbits
.nv.global.init:
	.type		_$_str,@object
	.size		_$_str,(_$_str_$_2 - _$_str)
_$_str:
        /*0000*/ 	.byte	0x5f, 0x5f, 0x43, 0x55, 0x44, 0x41, 0x5f, 0x46, 0x54, 0x5a, 0x00
	.type		_$_str_$_2,@object
	.size		_$_str_$_2,(.L_1 - _$_str_$_2)
_$_str_$_2:
        /*000b*/ 	.byte	0x5f, 0x5f, 0x43, 0x55, 0x44, 0x41, 0x5f, 0x50, 0x52, 0x45, 0x43, 0x5f, 0x53, 0x51, 0x52, 0x54
        /*001b*/ 	.byte	0x00
.L_1:


//--------------------- .nv.constant0.triton_poi_fused__native_batch_norm_legit_no_training_add_relu_21 --------------------------
	.section	.nv.constant0.triton_poi_fused__native_batch_norm_legit_no_training_add_relu_21,"a",@progbits
	.sectionflags	@""
	.align	4
.nv.constant0.triton_poi_fused__native_batch_norm_legit_no_training_add_relu_21:
	.zero		588
